	.headerflags	@"EF_CUDA_TEXMODE_UNIFIED EF_CUDA_64BIT_ADDRESS EF_CUDA_ACCELERATORS EF_CUDA_SM90 EF_CUDA_VIRTUAL_SM(EF_CUDA_SM90)"
	.elftype	@"ET_EXEC"


//--------------------- .nv.info                  --------------------------
	.section	.nv.info,"",@"SHT_CUDA_INFO"
	.align	4


	//----- nvinfo : EIATTR_REGCOUNT
	.align		4
        /*0000*/ 	.byte	0x04, 0x2f
        /*0002*/ 	.short	(.L_1 - .L_0)
	.align		4
.L_0:
        /*0004*/ 	.word	index@(triton_poi_fused_max_pool2d_with_indices_17)
        /*0008*/ 	.word	0x00000020


	//----- nvinfo : EIATTR_MIN_STACK_SIZE
	.align		4
.L_1:
        /*000c*/ 	.byte	0x04, 0x12
        /*000e*/ 	.short	(.L_3 - .L_2)
	.align		4
.L_2:
        /*0010*/ 	.word	index@(triton_poi_fused_max_pool2d_with_indices_17)
        /*0014*/ 	.word	0x00000000


	//----- nvinfo : EIATTR_FRAME_SIZE
	.align		4
.L_3:
        /*0018*/ 	.byte	0x04, 0x11
        /*001a*/ 	.short	(.L_5 - .L_4)
	.align		4
.L_4:
        /*001c*/ 	.word	index@(triton_poi_fused_max_pool2d_with_indices_17)
        /*0020*/ 	.word	0x00000000


	//----- nvinfo : EIATTR_MIN_STACK_SIZE
	.align		4
.L_5:
        /*0024*/ 	.byte	0x04, 0x12
        /*0026*/ 	.short	(.L_7 - .L_6)
	.align		4
.L_6:
        /*0028*/ 	.word	index@(triton_poi_fused_max_pool2d_with_indices_17)
        /*002c*/ 	.word	0x00000000
.L_7:


//--------------------- .nv.info.triton_poi_fused_max_pool2d_with_indices_17 --------------------------
	.section	.nv.info.triton_poi_fused_max_pool2d_with_indices_17,"",@"SHT_CUDA_INFO"
	.sectionflags	@""
	.align	4


	//----- nvinfo : EIATTR_CUDA_API_VERSION
	.align		4
        /*0000*/ 	.byte	0x04, 0x37
        /*0002*/ 	.short	(.L_9 - .L_8)
.L_8:
        /*0004*/ 	.word	0x0000007c


	//----- nvinfo : EIATTR_KPARAM_INFO
	.align		4
.L_9:
        /*0008*/ 	.byte	0x04, 0x17
        /*000a*/ 	.short	(.L_11 - .L_10)
.L_10:
        /*000c*/ 	.word	0x00000000
        /*0010*/ 	.short	0x0004
        /*0012*/ 	.short	0x001c
        /*0014*/ 	.byte	0x00, 0xf0, 0x11, 0x00


	//----- nvinfo : EIATTR_KPARAM_INFO
	.align		4
.L_11:
        /*0018*/ 	.byte	0x04, 0x17
        /*001a*/ 	.short	(.L_13 - .L_12)
.L_12:
        /*001c*/ 	.word	0x00000000
        /*0020*/ 	.short	0x0003
        /*0022*/ 	.short	0x0018
        /*0024*/ 	.byte	0x00, 0xf0, 0x11, 0x00


	//----- nvinfo : EIATTR_KPARAM_INFO
	.align		4
.L_13:
        /*0028*/ 	.byte	0x04, 0x17
        /*002a*/ 	.short	(.L_15 - .L_14)
.L_14:
        /*002c*/ 	.word	0x00000000
        /*0030*/ 	.short	0x0002
        /*0032*/ 	.short	0x0010
        /*0034*/ 	.byte	0x00, 0xf4, 0x21, 0x00


	//----- nvinfo : EIATTR_KPARAM_INFO
	.align		4
.L_15:
        /*0038*/ 	.byte	0x04, 0x17
        /*003a*/ 	.short	(.L_17 - .L_16)
.L_16:
        /*003c*/ 	.word	0x00000000
        /*0040*/ 	.short	0x0001
        /*0042*/ 	.short	0x0008
        /*0044*/ 	.byte	0x00, 0xf4, 0x21, 0x00


	//----- nvinfo : EIATTR_KPARAM_INFO
	.align		4
.L_17:
        /*0048*/ 	.byte	0x04, 0x17
        /*004a*/ 	.short	(.L_19 - .L_18)
.L_18:
        /*004c*/ 	.word	0x00000000
        /*0050*/ 	.short	0x0000
        /*0052*/ 	.short	0x0000
        /*0054*/ 	.byte	0x00, 0xf4, 0x21, 0x00


	//----- nvinfo : EIATTR_SPARSE_MMA_MASK
	.align		4
.L_19:
        /*0058*/ 	.byte	0x03, 0x50
        /*005a*/ 	.short	0x0000


	//----- nvinfo : EIATTR_MAXREG_COUNT
	.align		4
        /*005c*/ 	.byte	0x03, 0x1b
        /*005e*/ 	.short	0x00ff


	//----- nvinfo : EIATTR_EXIT_INSTR_OFFSETS
	.align		4
        /*0060*/ 	.byte	0x04, 0x1c
        /*0062*/ 	.short	(.L_21 - .L_20)


	//   ....[0]....
.L_20:
        /*0064*/ 	.word	0x00000d10


	//   ....[1]....
        /*0068*/ 	.word	0x00000d40


	//----- nvinfo : EIATTR_REQNTID
	.align		4
.L_21:
        /*006c*/ 	.byte	0x04, 0x10
        /*006e*/ 	.short	(.L_23 - .L_22)
.L_22:
        /*0070*/ 	.word	0x00000080
        /*0074*/ 	.word	0x00000001
        /*0078*/ 	.word	0x00000001


	//----- nvinfo : EIATTR_CBANK_PARAM_SIZE
	.align		4
.L_23:
        /*007c*/ 	.byte	0x03, 0x19
        /*007e*/ 	.short	0x0020


	//----- nvinfo : EIATTR_PARAM_CBANK
	.align		4
        /*0080*/ 	.byte	0x04, 0x0a
        /*0082*/ 	.short	(.L_25 - .L_24)
	.align		4
.L_24:
        /*0084*/ 	.word	index@(.nv.constant0.triton_poi_fused_max_pool2d_with_indices_17)
        /*0088*/ 	.short	0x0210
        /*008a*/ 	.short	0x0020


	//----- nvinfo : EIATTR_SW_WAR
	.align		4
.L_25:
        /*008c*/ 	.byte	0x04, 0x36
        /*008e*/ 	.short	(.L_27 - .L_26)
.L_26:
        /*0090*/ 	.word	0x00000008
.L_27:


//--------------------- .nv.callgraph             --------------------------
	.section	.nv.callgraph,"",@"SHT_CUDA_CALLGRAPH"
	.align	4
	.sectionentsize	8
	.align		4
        /*0000*/ 	.word	0x00000000
	.align		4
        /*0004*/ 	.word	0xffffffff
	.align		4
        /*0008*/ 	.word	0x00000000
	.align		4
        /*000c*/ 	.word	0xfffffffe
	.align		4
        /*0010*/ 	.word	0x00000000
	.align		4
        /*0014*/ 	.word	0xfffffffd
	.align		4
        /*0018*/ 	.word	0x00000000
	.align		4
        /*001c*/ 	.word	0xfffffffc


//--------------------- .text.triton_poi_fused_max_pool2d_with_indices_17 --------------------------
	.section	.text.triton_poi_fused_max_pool2d_with_indices_17,"ax",@progbits
	.sectionflags	@"SHF_BARRIERS=1"
	.align	128
        .global         triton_poi_fused_max_pool2d_with_indices_17
        .type           triton_poi_fused_max_pool2d_with_indices_17,@function
        .size           triton_poi_fused_max_pool2d_with_indices_17,(.L_x_1 - triton_poi_fused_max_pool2d_with_indices_17)
        .other          triton_poi_fused_max_pool2d_with_indices_17,@"STO_CUDA_ENTRY STV_DEFAULT"
triton_poi_fused_max_pool2d_with_indices_17:
.text.triton_poi_fused_max_pool2d_with_indices_17:
[----:B------:R-:W0:Y:S08]  /*0000*/  LDC R1, c[0x0][0x28] ;  /* 0x00000a00ff017b82 */ /* 0x000e300000000800 */
[----:B------:R-:W1:Y:S01]  /*0010*/  S2UR UR7, SR_CTAID.X ;  /* 0x00000000000779c3 */ /* 0x000e620000002500 */
[----:B------:R-:W2:Y:S01]  /*0020*/  S2R R5, SR_CTAID.Y ;  /* 0x0000000000057919 */ /* 0x000ea20000002600 */
[----:B------:R-:W-:Y:S01]  /*0030*/  IMAD.MOV.U32 R9, RZ, RZ, RZ ;  /* 0x000000ffff097224 */ /* 0x000fe200078e00ff */
[----:B------:R-:W-:Y:S01]  /*0040*/  ULDC.64 UR8, c[0x0][0x208] ;  /* 0x0000820000087ab9 */ /* 0x000fe20000000a00 */
[----:B------:R-:W-:Y:S01]  /*0050*/  CS2R R10, SRZ ;  /* 0x00000000000a7805 */ /* 0x000fe2000001ff00 */
[----:B------:R-:W3:Y:S03]  /*0060*/  S2R R6, SR_TID.X ;  /* 0x0000000000067919 */ /* 0x000ee60000002100 */
[----:B------:R-:W4:Y:S01]  /*0070*/  LDC.64 R12, c[0x0][0x210] ;  /* 0x00008400ff0c7b82 */ /* 0x000f220000000a00 */
[----:B-1----:R-:W-:-:S02]  /*0080*/  USHF.R.S32.HI UR4, URZ, 0x1f, UR7 ;  /* 0x0000001f3f047899 */ /* 0x002fc40008011407 */
[----:B------:R-:W-:Y:S02]  /*0090*/  UISETP.GE.AND UP0, UPT, UR7, 0x40, UPT ;  /* 0x000000400700788c */ /* 0x000fe4000bf06270 */
[----:B------:R-:W-:-:S04]  /*00a0*/  ULEA.HI UR4, UR4, UR7, URZ, 0x3 ;  /* 0x0000000704047291 */ /* 0x000fc8000f8f183f */
[----:B------:R-:W-:Y:S01]  /*00b0*/  ULOP3.LUT UR5, UR4, 0x7ffffff8, URZ, 0xc0, !UPT ;  /* 0x7ffffff804057892 */ /* 0x000fe2000f8ec03f */
[----:B--2---:R-:W-:Y:S01]  /*00c0*/  IMAD.SHL.U32 R7, R5, 0x200, RZ ;  /* 0x0000020005077824 */ /* 0x004fe200078e00ff */
[----:B------:R-:W-:Y:S01]  /*00d0*/  USHF.L.U32 UR4, UR4, 0x2, URZ ;  /* 0x0000000204047899 */ /* 0x000fe2000800063f */
[----:B------:R-:W-:Y:S01]  /*00e0*/  PLOP3.LUT P0, PT, PT, PT, UP0, 0x80, 0x0 ;  /* 0x000000000000781c */ /* 0x000fe20003f0f008 */
[----:B------:R-:W-:Y:S02]  /*00f0*/  UIADD3 UR5, -UR5, UR7, URZ ;  /* 0x0000000705057290 */ /* 0x000fe4000fffe13f */
[----:B------:R-:W-:Y:S01]  /*0100*/  ULOP3.LUT UR4, UR4, 0xffffffe0, URZ, 0xc0, !UPT ;  /* 0xffffffe004047892 */ /* 0x000fe2000f8ec03f */
[----:B---3--:R-:W-:-:S03]  /*0110*/  LOP3.LUT R8, R7, 0x7f, R6, 0xf8, !PT ;  /* 0x0000007f07087812 */ /* 0x008fc600078ef806 */
[----:B------:R-:W-:-:S06]  /*0120*/  ULEA UR4, UR5, UR4, 0x1 ;  /* 0x0000000405047291 */ /* 0x000fcc000f8e083f */
[C---:B------:R-:W-:Y:S01]  /*0130*/  LEA R3, R8.reuse, UR4, 0x8 ;  /* 0x0000000408037c11 */ /* 0x040fe2000f8e40ff */
[----:B------:R-:W-:-:S04]  /*0140*/  IMAD.SHL.U32 R24, R8, 0x100, RZ ;  /* 0x0000010008187824 */ /* 0x000fc800078e00ff */
[----:B----4-:R-:W-:Y:S01]  /*0150*/  IMAD.WIDE R2, R3, 0x4, R12 ;  /* 0x0000000403027825 */ /* 0x010fe200078e020c */
[----:B------:R-:W-:-:S03]  /*0160*/  PLOP3.LUT P1, PT, PT, PT, UP0, 0x80, 0x0 ;  /* 0x000000000000781c */ /* 0x000fc60003f2f008 */
[C---:B------:R-:W-:Y:S01]  /*0170*/  VIADD R20, R24.reuse, 0x8000 ;  /* 0x0000800018147836 */ /* 0x040fe20000000000 */
[----:B------:R1:W2:Y:S01]  /*0180*/  @!P0 LDG.E.EL R9, desc[UR8][R2.64] ;  /* 0x0000000802098981 */ /* 0x0002a2000c2e1900 */
[----:B------:R-:W-:Y:S01]  /*0190*/  PLOP3.LUT P0, PT, PT, PT, UP0, 0x80, 0x0 ;  /* 0x000000000000781c */ /* 0x000fe20003f0f008 */
[----:B------:R-:W-:Y:S01]  /*01a0*/  VIADD R21, R24, 0x10000 ;  /* 0x0001000018157836 */ /* 0x000fe20000000000 */
[----:B------:R-:W-:Y:S02]  /*01b0*/  UIADD3 UR5, UR4, 0x1, URZ ;  /* 0x0000000104057890 */ /* 0x000fe4000fffe03f */
[----:B------:R-:W-:Y:S01]  /*01c0*/  VIADD R23, R20, UR4 ;  /* 0x0000000414177c36 */ /* 0x000fe20008000000 */
[----:B------:R-:W-:Y:S01]  /*01d0*/  PLOP3.LUT P2, PT, PT, PT, UP0, 0x80, 0x0 ;  /* 0x000000000000781c */ /* 0x000fe20003f4f008 */
[----:B------:R-:W-:Y:S01]  /*01e0*/  VIADD R19, R21, UR4 ;  /* 0x0000000415137c36 */ /* 0x000fe20008000000 */
[----:B------:R-:W-:Y:S01]  /*01f0*/  PLOP3.LUT P3, PT, PT, PT, UP0, 0x80, 0x0 ;  /* 0x000000000000781c */ /* 0x000fe20003f6f008 */
[----:B------:R-:W-:Y:S01]  /*0200*/  VIADD R24, R24, 0x18000 ;  /* 0x0001800018187836 */ /* 0x000fe20000000000 */
[----:B------:R-:W-:Y:S01]  /*0210*/  LEA R15, R8, UR5, 0x8 ;  /* 0x00000005080f7c11 */ /* 0x000fe2000f8e40ff */
[----:B------:R-:W-:-:S04]  /*0220*/  IMAD.WIDE R22, R23, 0x4, R12 ;  /* 0x0000000417167825 */ /* 0x000fc800078e020c */
[--C-:B------:R-:W-:Y:S01]  /*0230*/  IMAD.WIDE R18, R19, 0x4, R12.reuse ;  /* 0x0000000413127825 */ /* 0x100fe200078e020c */
[----:B------:R3:W4:Y:S03]  /*0240*/  @!P0 LDG.E.EL R10, desc[UR8][R22.64] ;  /* 0x00000008160a8981 */ /* 0x000726000c2e1900 */
[----:B------:R-:W-:Y:S01]  /*0250*/  VIADD R17, R24, UR4 ;  /* 0x0000000418117c36 */ /* 0x000fe20008000000 */
[----:B------:R-:W-:Y:S01]  /*0260*/  PLOP3.LUT P0, PT, PT, PT, UP0, 0x80, 0x0 ;  /* 0x000000000000781c */ /* 0x000fe20003f0f008 */
[----:B------:R-:W-:Y:S01]  /*0270*/  IMAD.MOV.U32 R25, RZ, RZ, RZ ;  /* 0x000000ffff197224 */ /* 0x000fe200078e00ff */
[----:B------:R-:W5:Y:S01]  /*0280*/  @!P1 LDG.E.EL R11, desc[UR8][R18.64] ;  /* 0x00000008120b9981 */ /* 0x000f62000c2e1900 */
[----:B------:R-:W-:Y:S01]  /*0290*/  IMAD.WIDE R16, R17, 0x4, R12 ;  /* 0x0000000411107825 */ /* 0x000fe200078e020c */
[----:B------:R-:W-:-:S03]  /*02a0*/  PLOP3.LUT P1, PT, PT, PT, UP0, 0x80, 0x0 ;  /* 0x000000000000781c */ /* 0x000fc60003f2f008 */
[----:B------:R-:W-:Y:S01]  /*02b0*/  IMAD.MOV.U32 R4, RZ, RZ, RZ ;  /* 0x000000ffff047224 */ /* 0x000fe200078e00ff */
[----:B------:R3:W2:Y:S01]  /*02c0*/  @!P2 LDG.E.EL R25, desc[UR8][R16.64] ;  /* 0x000000081019a981 */ /* 0x0006a2000c2e1900 */
[----:B------:R-:W-:Y:S01]  /*02d0*/  IMAD.WIDE R14, R15, 0x4, R12 ;  /* 0x000000040f0e7825 */ /* 0x000fe200078e020c */
[----:B-1----:R-:W-:-:S03]  /*02e0*/  CS2R R2, SRZ ;  /* 0x0000000000027805 */ /* 0x002fc6000001ff00 */
[----:B------:R-:W-:Y:S01]  /*02f0*/  VIADD R27, R20, UR5 ;  /* 0x00000005141b7c36 */ /* 0x000fe20008000000 */
[----:B------:R-:W-:Y:S01]  /*0300*/  PLOP3.LUT P2, PT, PT, PT, UP0, 0x80, 0x0 ;  /* 0x000000000000781c */ /* 0x000fe20003f4f008 */
[----:B------:R-:W-:Y:S01]  /*0310*/  VIADD R29, R21, UR5 ;  /* 0x00000005151d7c36 */ /* 0x000fe20008000000 */
[----:B------:R1:W2:Y:S01]  /*0320*/  @!P3 LDG.E.EL R4, desc[UR8][R14.64] ;  /* 0x000000080e04b981 */ /* 0x0002a2000c2e1900 */
[--C-:B---3--:R-:W-:Y:S01]  /*0330*/  IMAD.WIDE R22, R27, 0x4, R12.reuse ;  /* 0x000000041b167825 */ /* 0x108fe200078e020c */
[----:B------:R-:W-:Y:S01]  /*0340*/  UIADD3 UR6, UR4, 0x10, URZ ;  /* 0x0000001004067890 */ /* 0x000fe2000fffe03f */
[----:B------:R-:W-:Y:S02]  /*0350*/  PLOP3.LUT P3, PT, PT, PT, UP0, 0x80, 0x0 ;  /* 0x000000000000781c */ /* 0x000fe40003f6f008 */
[--C-:B0-----:R-:W-:Y:S01]  /*0360*/  IMAD.WIDE R16, R29, 0x4, R12.reuse ;  /* 0x000000041d107825 */ /* 0x101fe200078e020c */
[----:B------:R0:W4:Y:S03]  /*0370*/  @!P0 LDG.E.EL R3, desc[UR8][R22.64] ;  /* 0x0000000816038981 */ /* 0x000126000c2e1900 */
[----:B------:R-:W-:Y:S01]  /*0380*/  VIADD R19, R24, UR5 ;  /* 0x0000000518137c36 */ /* 0x000fe20008000000 */
[----:B------:R-:W-:Y:S01]  /*0390*/  LEA R29, R8, UR6, 0x8 ;  /* 0x00000006081d7c11 */ /* 0x000fe2000f8e40ff */
[----:B------:R-:W-:Y:S01]  /*03a0*/  IMAD.MOV.U32 R0, RZ, RZ, RZ ;  /* 0x000000ffff007224 */ /* 0x000fe200078e00ff */
[----:B------:R3:W5:Y:S01]  /*03b0*/  @!P1 LDG.E.EL R2, desc[UR8][R16.64] ;  /* 0x0000000810029981 */ /* 0x000762000c2e1900 */
[----:B-1----:R-:W-:Y:S01]  /*03c0*/  IMAD.WIDE R14, R19, 0x4, R12 ;  /* 0x00000004130e7825 */ /* 0x002fe200078e020c */
[----:B------:R-:W-:-:S02]  /*03d0*/  PLOP3.LUT P0, PT, PT, PT, UP0, 0x80, 0x0 ;  /* 0x000000000000781c */ /* 0x000fc40003f0f008 */
[----:B------:R-:W-:Y:S01]  /*03e0*/  CS2R R26, SRZ ;  /* 0x00000000001a7805 */ /* 0x000fe2000001ff00 */
[--C-:B------:R-:W-:Y:S01]  /*03f0*/  IMAD.WIDE R18, R29, 0x4, R12.reuse ;  /* 0x000000041d127825 */ /* 0x100fe200078e020c */
[----:B------:R1:W5:Y:S03]  /*0400*/  @!P2 LDG.E.EL R0, desc[UR8][R14.64] ;  /* 0x000000080e00a981 */ /* 0x000366000c2e1900 */
[----:B------:R-:W-:Y:S01]  /*0410*/  VIADD R29, R20, UR6 ;  /* 0x00000006141d7c36 */ /* 0x000fe20008000000 */
[----:B------:R1:W5:Y:S03]  /*0420*/  @!P3 LDG.E.EL R27, desc[UR8][R18.64] ;  /* 0x00000008121bb981 */ /* 0x000366000c2e1900 */
[----:B0-----:R-:W-:-:S05]  /*0430*/  IMAD.WIDE R22, R29, 0x4, R12 ;  /* 0x000000041d167825 */ /* 0x001fca00078e020c */
[----:B------:R-:W5:Y:S01]  /*0440*/  @!P0 LDG.E.EL R26, desc[UR8][R22.64] ;  /* 0x00000008161a8981 */ /* 0x000f62000c2e1900 */
[----:B------:R-:W-:Y:S01]  /*0450*/  PLOP3.LUT P0, PT, PT, PT, UP0, 0x80, 0x0 ;  /* 0x000000000000781c */ /* 0x000fe20003f0f008 */
[----:B---3--:R-:W-:Y:S01]  /*0460*/  VIADD R17, R21, UR6 ;  /* 0x0000000615117c36 */ /* 0x008fe20008000000 */
[----:B------:R-:W-:-:S03]  /*0470*/  CS2R R28, SRZ ;  /* 0x00000000001c7805 */ /* 0x000fc6000001ff00 */
[----:B------:R-:W-:-:S08]  /*0480*/  IMAD.WIDE R16, R17, 0x4, R12 ;  /* 0x0000000411107825 */ /* 0x000fd000078e020c */
[----:B------:R0:W3:Y:S01]  /*0490*/  @!P0 LDG.E.EL R29, desc[UR8][R16.64] ;  /* 0x00000008101d8981 */ /* 0x0000e2000c2e1900 */
[----:B------:R-:W-:Y:S01]  /*04a0*/  PLOP3.LUT P0, PT, PT, PT, UP0, 0x80, 0x0 ;  /* 0x000000000000781c */ /* 0x000fe20003f0f008 */
[----:B-1----:R-:W-:Y:S01]  /*04b0*/  VIADD R15, R24, UR6 ;  /* 0x00000006180f7c36 */ /* 0x002fe20008000000 */
[----:B------:R-:W-:-:S03]  /*04c0*/  UIADD3 UR4, UR4, 0x11, URZ ;  /* 0x0000001104047890 */ /* 0x000fc6000fffe03f */
[----:B------:R-:W-:-:S03]  /*04d0*/  IMAD.WIDE R14, R15, 0x4, R12 ;  /* 0x000000040f0e7825 */ /* 0x000fc600078e020c */
[----:B------:R-:W-:-:S05]  /*04e0*/  LEA R19, R8, UR4, 0x8 ;  /* 0x0000000408137c11 */ /* 0x000fca000f8e40ff */
[----:B------:R1:W3:Y:S01]  /*04f0*/  @!P0 LDG.E.EL R28, desc[UR8][R14.64] ;  /* 0x000000080e1c8981 */ /* 0x0002e2000c2e1900 */
[----:B------:R-:W-:Y:S01]  /*0500*/  PLOP3.LUT P0, PT, PT, PT, UP0, 0x80, 0x0 ;  /* 0x000000000000781c */ /* 0x000fe20003f0f008 */
[----:B------:R-:W-:Y:S02]  /*0510*/  IMAD.MOV.U32 R8, RZ, RZ, RZ ;  /* 0x000000ffff087224 */ /* 0x000fe400078e00ff */
[----:B------:R-:W-:-:S04]  /*0520*/  IMAD.WIDE R18, R19, 0x4, R12 ;  /* 0x0000000413127825 */ /* 0x000fc800078e020c */
[----:B0-----:R-:W-:-:S06]  /*0530*/  VIADD R17, R20, UR4 ;  /* 0x0000000414117c36 */ /* 0x001fcc0008000000 */
[----:B------:R0:W3:Y:S01]  /*0540*/  @!P0 LDG.E.EL R8, desc[UR8][R18.64] ;  /* 0x0000000812088981 */ /* 0x0000e2000c2e1900 */
[----:B------:R-:W-:Y:S01]  /*0550*/  PLOP3.LUT P0, PT, PT, PT, UP0, 0x80, 0x0 ;  /* 0x000000000000781c */ /* 0x000fe20003f0f008 */
[----:B------:R-:W-:Y:S02]  /*0560*/  IMAD.MOV.U32 R23, RZ, RZ, RZ ;  /* 0x000000ffff177224 */ /* 0x000fe400078e00ff */
[----:B------:R-:W-:-:S04]  /*0570*/  IMAD.WIDE R16, R17, 0x4, R12 ;  /* 0x0000000411107825 */ /* 0x000fc800078e020c */
[----:B-1----:R-:W-:-:S06]  /*0580*/  VIADD R15, R21, UR4 ;  /* 0x00000004150f7c36 */ /* 0x002fcc0008000000 */
[----:B------:R-:W3:Y:S01]  /*0590*/  @!P0 LDG.E.EL R23, desc[UR8][R16.64] ;  /* 0x0000000810178981 */ /* 0x000ee2000c2e1900 */
[----:B------:R-:W-:Y:S01]  /*05a0*/  PLOP3.LUT P0, PT, PT, PT, UP0, 0x80, 0x0 ;  /* 0x000000000000781c */ /* 0x000fe20003f0f008 */
[----:B------:R-:W-:Y:S02]  /*05b0*/  IMAD.MOV.U32 R20, RZ, RZ, RZ ;  /* 0x000000ffff147224 */ /* 0x000fe400078e00ff */
[----:B------:R-:W-:-:S04]  /*05c0*/  IMAD.WIDE R14, R15, 0x4, R12 ;  /* 0x000000040f0e7825 */ /* 0x000fc800078e020c */
[----:B0-----:R-:W-:-:S06]  /*05d0*/  VIADD R19, R24, UR4 ;  /* 0x0000000418137c36 */ /* 0x001fcc0008000000 */
[----:B------:R0:W3:Y:S01]  /*05e0*/  @!P0 LDG.E.EL R20, desc[UR8][R14.64] ;  /* 0x000000080e148981 */ /* 0x0000e2000c2e1900 */
[----:B------:R-:W-:Y:S01]  /*05f0*/  PLOP3.LUT P0, PT, PT, PT, UP0, 0x80, 0x0 ;  /* 0x000000000000781c */ /* 0x000fe20003f0f008 */
[----:B------:R-:W-:-:S04]  /*0600*/  IMAD.WIDE R12, R19, 0x4, R12 ;  /* 0x00000004130c7825 */ /* 0x000fc800078e020c */
[----:B------:R-:W-:-:S08]  /*0610*/  IMAD.MOV.U32 R19, RZ, RZ, RZ ;  /* 0x000000ffff137224 */ /* 0x000fd000078e00ff */
[----:B------:R1:W3:Y:S01]  /*0620*/  @!P0 LDG.E.EL R19, desc[UR8][R12.64] ;  /* 0x000000080c138981 */ /* 0x0002e2000c2e1900 */
[----:B------:R-:W0:Y:S01]  /*0630*/  S2UR UR5, SR_CgaCtaId ;  /* 0x00000000000579c3 */ /* 0x000e220000008800 */
[----:B------:R-:W-:Y:S01]  /*0640*/  UMOV UR4, 0x400 ;  /* 0x0000040000047882 */ /* 0x000fe20000000000 */
[----:B------:R-:W-:Y:S01]  /*0650*/  IMAD.SHL.U32 R6, R6, 0x4, RZ ;  /* 0x0000000406067824 */ /* 0x000fe200078e00ff */
[----:B0-----:R-:W-:-:S04]  /*0660*/  UPRMT UR4, UR5, 0x654, UR4 ;  /* 0x0000065405047896 */ /* 0x001fc80008000004 */
[----:B------:R-:W-:Y:S02]  /*0670*/  LOP3.LUT R6, R6, 0x1fc, RZ, 0xc0, !PT ;  /* 0x000001fc06067812 */ /* 0x000fe400078ec0ff */
[C---:B--2---:R-:W-:Y:S02]  /*0680*/  FSETP.GT.AND P1, PT, R4.reuse, R9, PT ;  /* 0x000000090400720b */ /* 0x044fe40003f24000 */
[----:B------:R-:W-:Y:S02]  /*0690*/  FSETP.NAN.AND P0, PT, R4, R4, PT ;  /* 0x000000040400720b */ /* 0x000fe40003f08000 */
[----:B----4-:R-:W-:Y:S02]  /*06a0*/  FSETP.GT.AND P6, PT, R3, R10, PT ;  /* 0x0000000a0300720b */ /* 0x010fe40003fc4000 */
[----:B-----5:R-:W-:-:S07]  /*06b0*/  FSETP.GT.AND P5, PT, R2, R11, PT ;  /* 0x0000000b0200720b */ /* 0x020fce0003fa4000 */
[----:B------:R-:W-:Y:S02]  /*06c0*/  @!P1 FSEL R4, R4, R9, P0 ;  /* 0x0000000904049208 */ /* 0x000fe40000000000 */
[----:B------:R-:W-:Y:S02]  /*06d0*/  FSETP.NAN.AND P0, PT, R3, R3, PT ;  /* 0x000000030300720b */ /* 0x000fe40003f08000 */
[----:B------:R-:W-:Y:S02]  /*06e0*/  FSETP.GT.AND P4, PT, R0, R25, PT ;  /* 0x000000190000720b */ /* 0x000fe40003f84000 */
[----:B------:R-:W-:Y:S02]  /*06f0*/  P2R R15, PR, RZ, 0x2 ;  /* 0x00000002ff0f7803 */ /* 0x000fe40000000000 */
[----:B------:R-:W-:Y:S02]  /*0700*/  FSETP.NAN.AND P1, PT, R2, R2, PT ;  /* 0x000000020200720b */ /* 0x000fe40003f28000 */
[----:B------:R-:W-:-:S02]  /*0710*/  FSETP.GEU.AND P2, PT, R4, R27, PT ;  /* 0x0000001b0400720b */ /* 0x000fc40003f4e000 */
[----:B------:R-:W-:Y:S02]  /*0720*/  @!P6 FSEL R3, R3, R10, P0 ;  /* 0x0000000a0303e208 */ /* 0x000fe40000000000 */
[----:B------:R-:W-:Y:S02]  /*0730*/  @!P5 FSEL R2, R2, R11, P1 ;  /* 0x0000000b0202d208 */ /* 0x000fe40000800000 */
[C---:B------:R-:W-:Y:S02]  /*0740*/  FSETP.NAN.AND P1, PT, R0.reuse, R0, PT ;  /* 0x000000000000720b */ /* 0x040fe40003f28000 */
[----:B------:R-:W-:Y:S02]  /*0750*/  FSETP.GEU.AND P0, PT, R3, R26, PT ;  /* 0x0000001a0300720b */ /* 0x000fe40003f0e000 */
[----:B------:R-:W-:Y:S02]  /*0760*/  @!P4 FSEL R0, R0, R25, P1 ;  /* 0x000000190000c208 */ /* 0x000fe40000800000 */
[----:B------:R-:W-:-:S04]  /*0770*/  FSETP.NAN.AND P1, PT, R27, R27, PT ;  /* 0x0000001b1b00720b */ /* 0x000fc80003f28000 */
[----:B------:R-:W-:Y:S02]  /*0780*/  @P2 FSEL R27, R27, R4, P1 ;  /* 0x000000041b1b2208 */ /* 0x000fe40000800000 */
[----:B------:R-:W-:-:S04]  /*0790*/  FSETP.NAN.AND P1, PT, R26, R26, PT ;  /* 0x0000001a1a00720b */ /* 0x000fc80003f28000 */
[----:B------:R-:W-:Y:S02]  /*07a0*/  @P0 FSEL R26, R26, R3, P1 ;  /* 0x000000031a1a0208 */ /* 0x000fe40000800000 */
[-C--:B---3--:R-:W-:Y:S02]  /*07b0*/  FSETP.GEU.AND P1, PT, R2, R29.reuse, PT ;  /* 0x0000001d0200720b */ /* 0x088fe40003f2e000 */
[----:B------:R-:W-:Y:S02]  /*07c0*/  P2R R10, PR, RZ, 0x4 ;  /* 0x00000004ff0a7803 */ /* 0x000fe40000000000 */
[----:B------:R-:W-:-:S09]  /*07d0*/  FSETP.NAN.AND P2, PT, R29, R29, PT ;  /* 0x0000001d1d00720b */ /* 0x000fd20003f48000 */
[----:B------:R-:W-:Y:S02]  /*07e0*/  @P1 FSEL R29, R29, R2, P2 ;  /* 0x000000021d1d1208 */ /* 0x000fe40001000000 */
[-C--:B------:R-:W-:Y:S02]  /*07f0*/  FSETP.GEU.AND P2, PT, R0, R28.reuse, PT ;  /* 0x0000001c0000720b */ /* 0x080fe40003f4e000 */
[----:B------:R-:W-:Y:S02]  /*0800*/  FSETP.NAN.AND P3, PT, R28, R28, PT ;  /* 0x0000001c1c00720b */ /* 0x000fe40003f68000 */
[----:B-1----:R-:W-:-:S09]  /*0810*/  P2R R12, PR, RZ, 0x10 ;  /* 0x00000010ff0c7803 */ /* 0x002fd20000000000 */
[----:B------:R-:W-:Y:S02]  /*0820*/  @P2 FSEL R28, R28, R0, P3 ;  /* 0x000000001c1c2208 */ /* 0x000fe40001800000 */
[-C--:B------:R-:W-:Y:S02]  /*0830*/  FSETP.GEU.AND P3, PT, R27, R8.reuse, PT ;  /* 0x000000081b00720b */ /* 0x080fe40003f6e000 */
[----:B------:R-:W-:Y:S01]  /*0840*/  FSETP.NAN.AND P4, PT, R8, R8, PT ;  /* 0x000000080800720b */ /* 0x000fe20003f88000 */
[----:B------:R-:W0:Y:S01]  /*0850*/  S2R R0, SR_TID.X ;  /* 0x0000000000007919 */ /* 0x000e220000002100 */
[----:B------:R-:W-:-:S09]  /*0860*/  P2R R9, PR, RZ, 0x20 ;  /* 0x00000020ff097803 */ /* 0x000fd20000000000 */
[----:B------:R-:W-:Y:S02]  /*0870*/  @P3 SEL R8, R8, R27, P4 ;  /* 0x0000001b08083207 */ /* 0x000fe40002000000 */
[-C--:B------:R-:W-:Y:S02]  /*0880*/  FSETP.GEU.AND P4, PT, R26, R23.reuse, PT ;  /* 0x000000171a00720b */ /* 0x080fe40003f8e000 */
[----:B------:R-:W-:Y:S02]  /*0890*/  FSETP.NAN.AND P5, PT, R23, R23, PT ;  /* 0x000000171700720b */ /* 0x000fe40003fa8000 */
[----:B------:R-:W-:Y:S02]  /*08a0*/  P2R R14, PR, RZ, 0x1 ;  /* 0x00000001ff0e7803 */ /* 0x000fe40000000000 */
[----:B------:R-:W-:-:S04]  /*08b0*/  ISETP.NE.AND P0, PT, R10, RZ, PT ;  /* 0x000000ff0a00720c */ /* 0x000fc80003f05270 */
[----:B------:R-:W-:-:S03]  /*08c0*/  P2R R13, PR, RZ, 0x1 ;  /* 0x00000001ff0d7803 */ /* 0x000fc60000000000 */
[----:B------:R-:W-:Y:S02]  /*08d0*/  @P4 SEL R23, R23, R26, P5 ;  /* 0x0000001a17174207 */ /* 0x000fe40002800000 */
[----:B------:R-:W-:Y:S02]  /*08e0*/  FSETP.GEU.AND P5, PT, R29, R20, PT ;  /* 0x000000141d00720b */ /* 0x000fe40003fae000 */
[----:B------:R-:W-:Y:S02]  /*08f0*/  ISETP.NE.AND P0, PT, R12, RZ, PT ;  /* 0x000000ff0c00720c */ /* 0x000fe40003f05270 */
[----:B------:R-:W-:Y:S02]  /*0900*/  P2R R16, PR, RZ, 0x40 ;  /* 0x00000040ff107803 */ /* 0x000fe40000000000 */
[----:B------:R-:W-:Y:S02]  /*0910*/  P2R R12, PR, RZ, 0x1 ;  /* 0x00000001ff0c7803 */ /* 0x000fe40000000000 */
[----:B------:R-:W-:-:S02]  /*0920*/  ISETP.NE.AND P0, PT, R9, RZ, PT ;  /* 0x000000ff0900720c */ /* 0x000fc40003f05270 */
[----:B------:R-:W-:Y:S02]  /*0930*/  FSETP.NAN.AND P6, PT, R20, R20, PT ;  /* 0x000000141400720b */ /* 0x000fe40003fc8000 */
[----:B------:R-:W-:Y:S02]  /*0940*/  P2R R10, PR, RZ, 0x1 ;  /* 0x00000001ff0a7803 */ /* 0x000fe40000000000 */
[----:B------:R-:W-:Y:S02]  /*0950*/  ISETP.NE.AND P0, PT, R16, RZ, PT ;  /* 0x000000ff1000720c */ /* 0x000fe40003f05270 */
[----:B------:R-:W-:Y:S02]  /*0960*/  @P5 SEL R20, R20, R29, P6 ;  /* 0x0000001d14145207 */ /* 0x000fe40003000000 */
[----:B------:R-:W-:Y:S02]  /*0970*/  FSETP.GEU.AND P6, PT, R28, R19, PT ;  /* 0x000000131c00720b */ /* 0x000fe40003fce000 */
[----:B------:R-:W-:-:S02]  /*0980*/  P2R R4, PR, RZ, 0x1 ;  /* 0x00000001ff047803 */ /* 0x000fc40000000000 */
[----:B------:R-:W-:Y:S02]  /*0990*/  ISETP.NE.AND P0, PT, R15, RZ, PT ;  /* 0x000000ff0f00720c */ /* 0x000fe40003f05270 */
[----:B0-----:R-:W-:Y:S02]  /*09a0*/  LOP3.LUT R0, R0, 0x7f, RZ, 0xc0, !PT ;  /* 0x0000007f00007812 */ /* 0x001fe400078ec0ff */
[----:B------:R-:W-:Y:S02]  /*09b0*/  P2R R3, PR, RZ, 0x1 ;  /* 0x00000001ff037803 */ /* 0x000fe40000000000 */
[C---:B------:R-:W-:Y:S02]  /*09c0*/  FSETP.NAN.AND P0, PT, R19.reuse, R19, PT ;  /* 0x000000131300720b */ /* 0x040fe40003f08000 */
[----:B------:R-:W-:Y:S02]  /*09d0*/  LEA R17, R0, UR4, 0x2 ;  /* 0x0000000400117c11 */ /* 0x000fe4000f8e10ff */
[----:B------:R-:W-:-:S02]  /*09e0*/  @P6 SEL R19, R19, R28, P0 ;  /* 0x0000001c13136207 */ /* 0x000fc40000000000 */
[----:B------:R-:W-:Y:S01]  /*09f0*/  ISETP.NE.AND P0, PT, R3, RZ, PT ;  /* 0x000000ff0300720c */ /* 0x000fe20003f05270 */
[----:B------:R0:W-:Y:S01]  /*0a00*/  STS [R17], R8 ;  /* 0x0000000811007388 */ /* 0x0001e20000000800 */
[----:B------:R-:W-:Y:S01]  /*0a10*/  SHF.R.S32.HI R16, RZ, 0x16, R5 ;  /* 0x00000016ff107819 */ /* 0x000fe20000011405 */
[----:B------:R-:W1:Y:S02]  /*0a20*/  LDC.64 R2, c[0x0][0x218] ;  /* 0x00008600ff027b82 */ /* 0x000e640000000a00 */
[----:B------:R-:W-:Y:S01]  /*0a30*/  STS [R17+0x200], R23 ;  /* 0x0002001711007388 */ /* 0x000fe20000000800 */
[----:B------:R-:W-:-:S03]  /*0a40*/  SEL R9, RZ, 0x1, !P0 ;  /* 0x00000001ff097807 */ /* 0x000fc60004000000 */
[----:B------:R-:W-:Y:S04]  /*0a50*/  STS [R17+0x400], R20 ;  /* 0x0004001411007388 */ /* 0x000fe80000000800 */
[----:B------:R-:W-:Y:S01]  /*0a60*/  STS [R17+0x600], R19 ;  /* 0x0006001311007388 */ /* 0x000fe20000000800 */
[----:B------:R-:W-:Y:S01]  /*0a70*/  BAR.SYNC.DEFER_BLOCKING 0x0 ;  /* 0x0000000000007b1d */ /* 0x000fe20000010000 */
[----:B------:R-:W-:-:S04]  /*0a80*/  ISETP.NE.AND P0, PT, R4, RZ, PT ;  /* 0x000000ff0400720c */ /* 0x000fc80003f05270 */
[----:B------:R-:W-:Y:S02]  /*0a90*/  SEL R11, RZ, 0x1, !P0 ;  /* 0x00000001ff0b7807 */ /* 0x000fe40004000000 */
[----:B------:R-:W-:-:S04]  /*0aa0*/  ISETP.NE.AND P0, PT, R10, RZ, PT ;  /* 0x000000ff0a00720c */ /* 0x000fc80003f05270 */
[----:B------:R-:W-:Y:S02]  /*0ab0*/  SEL R10, RZ, 0x1, !P0 ;  /* 0x00000001ff0a7807 */ /* 0x000fe40004000000 */
[----:B------:R-:W-:Y:S02]  /*0ac0*/  ISETP.NE.AND P0, PT, R12, RZ, PT ;  /* 0x000000ff0c00720c */ /* 0x000fe40003f05270 */
[----:B------:R-:W-:Y:S02]  /*0ad0*/  LEA R12, R6, UR4, 0x2 ;  /* 0x00000004060c7c11 */ /* 0x000fe4000f8e10ff */
[----:B------:R-:W-:Y:S02]  /*0ae0*/  SEL R4, RZ, 0x1, !P0 ;  /* 0x00000001ff047807 */ /* 0x000fe40004000000 */
[----:B------:R-:W-:-:S04]  /*0af0*/  ISETP.NE.AND P0, PT, R13, RZ, PT ;  /* 0x000000ff0d00720c */ /* 0x000fc80003f05270 */
[----:B------:R-:W-:Y:S02]  /*0b00*/  SEL R9, R9, 0x2, P0 ;  /* 0x0000000209097807 */ /* 0x000fe40000000000 */
[----:B------:R-:W-:Y:S02]  /*0b10*/  ISETP.NE.AND P0, PT, R14, RZ, PT ;  /* 0x000000ff0e00720c */ /* 0x000fe40003f05270 */
[----:B------:R-:W2:Y:S01]  /*0b20*/  LDS.128 R12, [R12] ;  /* 0x000000000c0c7984 */ /* 0x000ea20000000c00 */
[----:B------:R-:W-:Y:S02]  /*0b30*/  SGXT R16, R16, 0x1 ;  /* 0x000000011010781a */ /* 0x000fe40000000200 */
[----:B------:R-:W-:-:S04]  /*0b40*/  LOP3.LUT R7, R7, R6, RZ, 0xfc, !PT ;  /* 0x0000000607077212 */ /* 0x000fc800078efcff */
[----:B------:R-:W-:-:S04]  /*0b50*/  LEA.HI R16, R16, R7, RZ, 0x8 ;  /* 0x0000000710107211 */ /* 0x000fc800078f40ff */
[C---:B0-----:R-:W-:Y:S01]  /*0b60*/  LOP3.LUT R8, R16.reuse, 0xffffff00, RZ, 0xc0, !PT ;  /* 0xffffff0010087812 */ /* 0x041fe200078ec0ff */
[----:B------:R-:W-:Y:S01]  /*0b70*/  IMAD.U32 R5, RZ, RZ, UR7 ;  /* 0x00000007ff057e24 */ /* 0x000fe2000f8e00ff */
[----:B------:R-:W-:Y:S01]  /*0b80*/  SEL R11, R11, 0x2, P0 ;  /* 0x000000020b0b7807 */ /* 0x000fe20000000000 */
[----:B------:R-:W-:Y:S02]  /*0b90*/  IMAD.SHL.U32 R16, R16, 0x40, RZ ;  /* 0x0000004010107824 */ /* 0x000fe400078e00ff */
[----:B------:R-:W-:Y:S01]  /*0ba0*/  IMAD.IADD R8, R7, 0x1, -R8 ;  /* 0x0000000107087824 */ /* 0x000fe200078e0a08 */
[----:B------:R-:W-:Y:S01]  /*0bb0*/  PLOP3.LUT P0, PT, PT, PT, UP0, 0x80, 0x0 ;  /* 0x000000000000781c */ /* 0x000fe20003f0f008 */
[----:B------:R-:W-:Y:S02]  /*0bc0*/  ULDC.64 UR6, c[0x0][0x220] ;  /* 0x0000880000067ab9 */ /* 0x000fe40000000a00 */
[----:B------:R-:W-:Y:S01]  /*0bd0*/  IMAD R8, R5, 0x100, R8 ;  /* 0x0000010005087824 */ /* 0x000fe200078e0208 */
[----:B------:R-:W-:-:S05]  /*0be0*/  LOP3.LUT R5, R16, 0xffffc000, RZ, 0xc0, !PT ;  /* 0xffffc00010057812 */ /* 0x000fca00078ec0ff */
[----:B------:R-:W-:-:S04]  /*0bf0*/  IMAD.IADD R5, R8, 0x1, R5 ;  /* 0x0000000108057824 */ /* 0x000fc800078e0205 */
[----:B-1----:R-:W-:-:S05]  /*0c00*/  IMAD.WIDE R2, R5, 0x4, R2 ;  /* 0x0000000405027825 */ /* 0x002fca00078e0202 */
[----:B--2---:R0:W-:Y:S01]  /*0c10*/  @!P0 STG.E.128 desc[UR8][R2.64], R12 ;  /* 0x0000000c02008986 */ /* 0x0041e2000c101d08 */
[----:B------:R-:W-:Y:S02]  /*0c20*/  SEL R10, R10, 0x2, P1 ;  /* 0x000000020a0a7807 */ /* 0x000fe40000800000 */
[----:B------:R-:W-:Y:S02]  /*0c30*/  SEL R4, R4, 0x2, P2 ;  /* 0x0000000204047807 */ /* 0x000fe40001000000 */
[----:B------:R-:W-:Y:S01]  /*0c40*/  SEL R9, R9, 0x3, P3 ;  /* 0x0000000309097807 */ /* 0x000fe20001800000 */
[----:B------:R-:W-:Y:S01]  /*0c50*/  BAR.SYNC.DEFER_BLOCKING 0x0 ;  /* 0x0000000000007b1d */ /* 0x000fe20000010000 */
[----:B------:R-:W-:Y:S02]  /*0c60*/  SEL R11, R11, 0x3, P4 ;  /* 0x000000030b0b7807 */ /* 0x000fe40002000000 */
[----:B------:R-:W-:Y:S02]  /*0c70*/  SEL R7, R10, 0x3, P5 ;  /* 0x000000030a077807 */ /* 0x000fe40002800000 */
[----:B------:R-:W-:-:S02]  /*0c80*/  SEL R17, R4, 0x3, P6 ;  /* 0x0000000304117807 */ /* 0x000fc40003000000 */
[----:B------:R-:W-:Y:S01]  /*0c90*/  PLOP3.LUT P1, PT, PT, PT, UP0, 0x40, 0x0 ;  /* 0x000000000000781c */ /* 0x000fe20003f2e808 */
[----:B------:R1:W-:Y:S04]  /*0ca0*/  STS.U8 [R0+UR4], R9 ;  /* 0x0000000900007988 */ /* 0x0003e80008000004 */
[----:B------:R1:W-:Y:S04]  /*0cb0*/  STS.U8 [R0+UR4+0x80], R11 ;  /* 0x0000800b00007988 */ /* 0x0003e80008000004 */
[----:B------:R1:W-:Y:S04]  /*0cc0*/  STS.U8 [R0+UR4+0x100], R7 ;  /* 0x0001000700007988 */ /* 0x0003e80008000004 */
[----:B------:R1:W-:Y:S01]  /*0cd0*/  STS.U8 [R0+UR4+0x180], R17 ;  /* 0x0001801100007988 */ /* 0x0003e20008000004 */
[----:B------:R-:W-:Y:S01]  /*0ce0*/  BAR.SYNC.DEFER_BLOCKING 0x0 ;  /* 0x0000000000007b1d */ /* 0x000fe20000010000 */
[----:B0-----:R-:W-:-:S04]  /*0cf0*/  IADD3 R2, P0, R5, UR6, RZ ;  /* 0x0000000605027c10 */ /* 0x001fc8000ff1e0ff */
[----:B------:R-:W-:Y:S01]  /*0d00*/  LEA.HI.X.SX32 R3, R5, UR7, 0x1, P0 ;  /* 0x0000000705037c11 */ /* 0x000fe200080f0eff */
[----:B-1----:R-:W-:Y:S08]  /*0d10*/  @!P1 EXIT ;  /* 0x000000000000994d */ /* 0x002ff00003800000 */
[----:B------:R-:W0:Y:S04]  /*0d20*/  LDS R5, [R6+UR4] ;  /* 0x0000000406057984 */ /* 0x000e280008000800 */
[----:B0-----:R-:W-:Y:S01]  /*0d30*/  STG.E desc[UR8][R2.64], R5 ;  /* 0x0000000502007986 */ /* 0x001fe2000c101908 */
[----:B------:R-:W-:Y:S05]  /*0d40*/  EXIT ;  /* 0x000000000000794d */ /* 0x000fea0003800000 */
.L_x_0:
[----:B------:R-:W-:-:S00]  /*0d50*/  BRA `(.L_x_0) ;  /* 0xfffffffc00fc7947 */ /* 0x000fc0000383ffff */
[----:B------:R-:W-:-:S00]  /*0d60*/  NOP ;  /* 0x0000000000007918 */ /* 0x000fc00000000000 */
        /* <DEDUP_REMOVED lines=9> */
.L_x_1:


//--------------------- .nv.shared.triton_poi_fused_max_pool2d_with_indices_17 --------------------------
	.section	.nv.shared.triton_poi_fused_max_pool2d_with_indices_17,"aw",@nobits
	.sectionflags	@""
	.align	16
	.zero		1024


//--------------------- .nv.constant0.triton_poi_fused_max_pool2d_with_indices_17 --------------------------
	.section	.nv.constant0.triton_poi_fused_max_pool2d_with_indices_17,"a",@progbits
	.sectionflags	@""
	.align	4
.nv.constant0.triton_poi_fused_max_pool2d_with_indices_17:
	.zero		560
